//
// Generated by NVIDIA NVVM Compiler
//
// Compiler Build ID: CL-36424714
// Cuda compilation tools, release 13.0, V13.0.88
// Based on NVVM 20.0.0
//

.version 9.0
.target sm_100
.address_size 64

	// .globl	softmax_strided_double

.visible .entry softmax_strided_double(
	.param .u32 softmax_strided_double_param_0,
	.param .u32 softmax_strided_double_param_1,
	.param .u64 .ptr .align 1 softmax_strided_double_param_2,
	.param .u32 softmax_strided_double_param_3,
	.param .f64 softmax_strided_double_param_4,
	.param .f64 softmax_strided_double_param_5,
	.param .u64 .ptr .align 1 softmax_strided_double_param_6
)
{
	.reg .pred 	%p<8>;
	.reg .b32 	%r<29>;
	.reg .b32 	%f<3>;
	.reg .b64 	%rd<9>;
	.reg .b64 	%fd<30>;

	ld.param.u32 	%r9, [softmax_strided_double_param_0];
	ld.param.u32 	%r10, [softmax_strided_double_param_1];
	ld.param.u64 	%rd3, [softmax_strided_double_param_2];
	ld.param.u32 	%r11, [softmax_strided_double_param_3];
	ld.param.f64 	%fd6, [softmax_strided_double_param_4];
	ld.param.f64 	%fd7, [softmax_strided_double_param_5];
	ld.param.u64 	%rd4, [softmax_strided_double_param_6];
	mov.u32 	%r12, %ctaid.x;
	mov.u32 	%r1, %ntid.x;
	mov.u32 	%r13, %tid.x;
	mad.lo.s32 	%r28, %r12, %r1, %r13;
	setp.ge.s32 	%p1, %r28, %r9;
	@%p1 bra 	$L__BB0_9;
	mov.u32 	%r14, %nctaid.x;
	mul.lo.s32 	%r3, %r1, %r14;
	cvta.to.global.u64 	%rd1, %rd3;
	cvta.to.global.u64 	%rd2, %rd4;
$L__BB0_2:
	setp.lt.s32 	%p2, %r28, %r10;
	@%p2 bra 	$L__BB0_8;
	rem.s32 	%r15, %r28, %r11;
	setp.ne.s32 	%p3, %r15, 0;
	@%p3 bra 	$L__BB0_8;
	mul.wide.s32 	%rd5, %r28, 8;
	add.s64 	%rd6, %rd1, %rd5;
	ld.global.f64 	%fd8, [%rd6];
	sub.f64 	%fd1, %fd8, %fd6;
	fma.rn.f64 	%fd9, %fd1, 0d3FF71547652B82FE, 0d4338000000000000;
	{
	.reg .b32 %temp; 
	mov.b64 	{%r5, %temp}, %fd9;
	}
	mov.f64 	%fd10, 0dC338000000000000;
	add.rn.f64 	%fd11, %fd9, %fd10;
	fma.rn.f64 	%fd12, %fd11, 0dBFE62E42FEFA39EF, %fd1;
	fma.rn.f64 	%fd13, %fd11, 0dBC7ABC9E3B39803F, %fd12;
	fma.rn.f64 	%fd14, %fd13, 0d3E5ADE1569CE2BDF, 0d3E928AF3FCA213EA;
	fma.rn.f64 	%fd15, %fd14, %fd13, 0d3EC71DEE62401315;
	fma.rn.f64 	%fd16, %fd15, %fd13, 0d3EFA01997C89EB71;
	fma.rn.f64 	%fd17, %fd16, %fd13, 0d3F2A01A014761F65;
	fma.rn.f64 	%fd18, %fd17, %fd13, 0d3F56C16C1852B7AF;
	fma.rn.f64 	%fd19, %fd18, %fd13, 0d3F81111111122322;
	fma.rn.f64 	%fd20, %fd19, %fd13, 0d3FA55555555502A1;
	fma.rn.f64 	%fd21, %fd20, %fd13, 0d3FC5555555555511;
	fma.rn.f64 	%fd22, %fd21, %fd13, 0d3FE000000000000B;
	fma.rn.f64 	%fd23, %fd22, %fd13, 0d3FF0000000000000;
	fma.rn.f64 	%fd24, %fd23, %fd13, 0d3FF0000000000000;
	{
	.reg .b32 %temp; 
	mov.b64 	{%r6, %temp}, %fd24;
	}
	{
	.reg .b32 %temp; 
	mov.b64 	{%temp, %r7}, %fd24;
	}
	shl.b32 	%r16, %r5, 20;
	add.s32 	%r17, %r16, %r7;
	mov.b64 	%fd29, {%r6, %r17};
	{
	.reg .b32 %temp; 
	mov.b64 	{%temp, %r18}, %fd1;
	}
	mov.b32 	%f2, %r18;
	abs.f32 	%f1, %f2;
	setp.lt.f32 	%p4, %f1, 0f4086232B;
	@%p4 bra 	$L__BB0_7;
	setp.lt.f64 	%p5, %fd1, 0d0000000000000000;
	add.f64 	%fd25, %fd1, 0d7FF0000000000000;
	selp.f64 	%fd29, 0d0000000000000000, %fd25, %p5;
	setp.geu.f32 	%p6, %f1, 0f40874800;
	@%p6 bra 	$L__BB0_7;
	shr.u32 	%r19, %r5, 31;
	add.s32 	%r20, %r5, %r19;
	shr.s32 	%r21, %r20, 1;
	shl.b32 	%r22, %r21, 20;
	add.s32 	%r23, %r7, %r22;
	mov.b64 	%fd26, {%r6, %r23};
	sub.s32 	%r24, %r5, %r21;
	shl.b32 	%r25, %r24, 20;
	add.s32 	%r26, %r25, 1072693248;
	mov.b32 	%r27, 0;
	mov.b64 	%fd27, {%r27, %r26};
	mul.f64 	%fd29, %fd27, %fd26;
$L__BB0_7:
	div.rn.f64 	%fd28, %fd29, %fd7;
	add.s64 	%rd8, %rd2, %rd5;
	st.global.f64 	[%rd8], %fd28;
$L__BB0_8:
	add.s32 	%r28, %r28, %r3;
	setp.lt.s32 	%p7, %r28, %r9;
	@%p7 bra 	$L__BB0_2;
$L__BB0_9:
	ret;

}


// ===== COMPILED SASS (sm_100) =====

	.target	sm_100

	.elftype	@"ET_EXEC"


//--------------------- .note.nv.tkinfo           --------------------------
	.section	.note.nv.tkinfo,"",@"SHT_NOTE"
	.sectionflags	@"SHF_NOTE_NV_TKINFO"
	.tkinfo
        /*0018*/ 	.word	0x00000002
        /*0030*/ 	.string	""
        /*0030*/ 	.string	"ptxas"
        /*0030*/ 	.string	"Cuda compilation tools, release 13.0, V13.0.88"
        /*0030*/ 	.string	"Build cuda_13.0.r13.0/compiler.36424714_0"
        /*0030*/ 	.string	"-arch sm_100 -m 64 "



//--------------------- .note.nv.cuinfo           --------------------------
	.section	.note.nv.cuinfo,"",@"SHT_NOTE"
	.sectionflags	@"SHF_NOTE_NV_CUINFO"
        /*0018*/ 	.short	0x0002
        /*001a*/ 	.short	0x0064
        /*001c*/ 	.short	0x0082
	.zero		2


//--------------------- .nv.info                  --------------------------
	.section	.nv.info,"",@"SHT_CUDA_INFO"
	.align	4


	//----- nvinfo : EIATTR_REGCOUNT
	.align		4
        /*0000*/ 	.byte	0x04, 0x2f
        /*0002*/ 	.short	(.L_1 - .L_0)
	.align		4
.L_0:
        /*0004*/ 	.word	index@(softmax_strided_double)
        /*0008*/ 	.word	0x0000001e


	//----- nvinfo : EIATTR_FRAME_SIZE
	.align		4
.L_1:
        /*000c*/ 	.byte	0x04, 0x11
        /*000e*/ 	.short	(.L_3 - .L_2)
	.align		4
.L_2:
        /*0010*/ 	.word	index@($__internal_0_$__cuda_sm20_div_rn_f64_full)
        /*0014*/ 	.word	0x00000000


	//----- nvinfo : EIATTR_FRAME_SIZE
	.align		4
.L_3:
        /*0018*/ 	.byte	0x04, 0x11
        /*001a*/ 	.short	(.L_5 - .L_4)
	.align		4
.L_4:
        /*001c*/ 	.word	index@(softmax_strided_double)
        /*0020*/ 	.word	0x00000000


	//----- nvinfo : EIATTR_MIN_STACK_SIZE
	.align		4
.L_5:
        /*0024*/ 	.byte	0x04, 0x12
        /*0026*/ 	.short	(.L_7 - .L_6)
	.align		4
.L_6:
        /*0028*/ 	.word	index@(softmax_strided_double)
        /*002c*/ 	.word	0x00000000
.L_7:


//--------------------- .nv.compat                --------------------------
	.section	.nv.compat,"",@"SHT_CUDA_COMPAT_INFO"
	.align	4
        /*0000*/ 	.byte	0x02, 0x09, 0x00, 0x00, 0x02, 0x02, 0x01, 0x00, 0x02, 0x05, 0x05, 0x00, 0x03, 0x07, 0x01, 0x01
        /*0010*/ 	.byte	0x02, 0x03, 0x00, 0x00, 0x02, 0x06, 0x01, 0x00, 0x04, 0x0b, 0x08, 0x00, 0x01, 0x00, 0x00, 0x00
        /*0020*/ 	.byte	0x00, 0x00, 0x00, 0x00


//--------------------- .nv.info.softmax_strided_double --------------------------
	.section	.nv.info.softmax_strided_double,"",@"SHT_CUDA_INFO"
	.sectionflags	@""
	.align	4


	//----- nvinfo : EIATTR_CUDA_API_VERSION
	.align		4
        /*0000*/ 	.byte	0x04, 0x37
        /*0002*/ 	.short	(.L_9 - .L_8)
.L_8:
        /*0004*/ 	.word	0x00000082


	//----- nvinfo : EIATTR_KPARAM_INFO
	.align		4
.L_9:
        /*0008*/ 	.byte	0x04, 0x17
        /*000a*/ 	.short	(.L_11 - .L_10)
.L_10:
        /*000c*/ 	.word	0x00000000
        /*0010*/ 	.short	0x0006
        /*0012*/ 	.short	0x0028
        /*0014*/ 	.byte	0x00, 0xf5, 0x21, 0x00


	//----- nvinfo : EIATTR_KPARAM_INFO
	.align		4
.L_11:
        /*0018*/ 	.byte	0x04, 0x17
        /*001a*/ 	.short	(.L_13 - .L_12)
.L_12:
        /*001c*/ 	.word	0x00000000
        /*0020*/ 	.short	0x0005
        /*0022*/ 	.short	0x0020
        /*0024*/ 	.byte	0x00, 0xf0, 0x21, 0x00


	//----- nvinfo : EIATTR_KPARAM_INFO
	.align		4
.L_13:
        /*0028*/ 	.byte	0x04, 0x17
        /*002a*/ 	.short	(.L_15 - .L_14)
.L_14:
        /*002c*/ 	.word	0x00000000
        /*0030*/ 	.short	0x0004
        /*0032*/ 	.short	0x0018
        /*0034*/ 	.byte	0x00, 0xf0, 0x21, 0x00


	//----- nvinfo : EIATTR_KPARAM_INFO
	.align		4
.L_15:
        /*0038*/ 	.byte	0x04, 0x17
        /*003a*/ 	.short	(.L_17 - .L_16)
.L_16:
        /*003c*/ 	.word	0x00000000
        /*0040*/ 	.short	0x0003
        /*0042*/ 	.short	0x0010
        /*0044*/ 	.byte	0x00, 0xf0, 0x11, 0x00


	//----- nvinfo : EIATTR_KPARAM_INFO
	.align		4
.L_17:
        /*0048*/ 	.byte	0x04, 0x17
        /*004a*/ 	.short	(.L_19 - .L_18)
.L_18:
        /*004c*/ 	.word	0x00000000
        /*0050*/ 	.short	0x0002
        /*0052*/ 	.short	0x0008
        /*0054*/ 	.byte	0x00, 0xf5, 0x21, 0x00


	//----- nvinfo : EIATTR_KPARAM_INFO
	.align		4
.L_19:
        /*0058*/ 	.byte	0x04, 0x17
        /*005a*/ 	.short	(.L_21 - .L_20)
.L_20:
        /*005c*/ 	.word	0x00000000
        /*0060*/ 	.short	0x0001
        /*0062*/ 	.short	0x0004
        /*0064*/ 	.byte	0x00, 0xf0, 0x11, 0x00


	//----- nvinfo : EIATTR_KPARAM_INFO
	.align		4
.L_21:
        /*0068*/ 	.byte	0x04, 0x17
        /*006a*/ 	.short	(.L_23 - .L_22)
.L_22:
        /*006c*/ 	.word	0x00000000
        /*0070*/ 	.short	0x0000
        /*0072*/ 	.short	0x0000
        /*0074*/ 	.byte	0x00, 0xf0, 0x11, 0x00


	//----- nvinfo : EIATTR_SPARSE_MMA_MASK
	.align		4
.L_23:
        /*0078*/ 	.byte	0x03, 0x50
        /*007a*/ 	.short	0x0000


	//----- nvinfo : EIATTR_MAXREG_COUNT
	.align		4
        /*007c*/ 	.byte	0x03, 0x1b
        /*007e*/ 	.short	0x00ff


	//----- nvinfo : EIATTR_MERCURY_ISA_VERSION
	.align		4
        /*0080*/ 	.byte	0x03, 0x5f
        /*0082*/ 	.short	0x0101


	//----- nvinfo : EIATTR_VRC_CTA_INIT_COUNT
	.align		4
        /*0084*/ 	.byte	0x02, 0x4a
	.zero		1
	.zero		1


	//----- nvinfo : EIATTR_EXIT_INSTR_OFFSETS
	.align		4
        /*0088*/ 	.byte	0x04, 0x1c
        /*008a*/ 	.short	(.L_25 - .L_24)


	//   ....[0]....
.L_24:
        /*008c*/ 	.word	0x00000070


	//   ....[1]....
        /*0090*/ 	.word	0x00000870


	//----- nvinfo : EIATTR_CRS_STACK_SIZE
	.align		4
.L_25:
        /*0094*/ 	.byte	0x04, 0x1e
        /*0096*/ 	.short	(.L_27 - .L_26)
.L_26:
        /*0098*/ 	.word	0x00000000


	//----- nvinfo : EIATTR_CBANK_PARAM_SIZE
	.align		4
.L_27:
        /*009c*/ 	.byte	0x03, 0x19
        /*009e*/ 	.short	0x0030


	//----- nvinfo : EIATTR_PARAM_CBANK
	.align		4
        /*00a0*/ 	.byte	0x04, 0x0a
        /*00a2*/ 	.short	(.L_29 - .L_28)
	.align		4
.L_28:
        /*00a4*/ 	.word	index@(.nv.constant0.softmax_strided_double)
        /*00a8*/ 	.short	0x0380
        /*00aa*/ 	.short	0x0030


	//----- nvinfo : EIATTR_SW_WAR
	.align		4
.L_29:
        /*00ac*/ 	.byte	0x04, 0x36
        /*00ae*/ 	.short	(.L_31 - .L_30)
.L_30:
        /*00b0*/ 	.word	0x00000008
.L_31:


//--------------------- .nv.callgraph             --------------------------
	.section	.nv.callgraph,"",@"SHT_CUDA_CALLGRAPH"
	.align	4
	.sectionentsize	8
	.align		4
        /*0000*/ 	.word	0x00000000
	.align		4
        /*0004*/ 	.word	0xffffffff
	.align		4
        /*0008*/ 	.word	0x00000000
	.align		4
        /*000c*/ 	.word	0xfffffffe
	.align		4
        /*0010*/ 	.word	0x00000000
	.align		4
        /*0014*/ 	.word	0xfffffffd
	.align		4
        /*0018*/ 	.word	0x00000000
	.align		4
        /*001c*/ 	.word	0xfffffffc


//--------------------- .text.softmax_strided_double --------------------------
	.section	.text.softmax_strided_double,"ax",@progbits
	.align	128
        .global         softmax_strided_double
        .type           softmax_strided_double,@function
        .size           softmax_strided_double,(.L_x_13 - softmax_strided_double)
        .other          softmax_strided_double,@"STO_CUDA_ENTRY STV_DEFAULT"
softmax_strided_double:
.text.softmax_strided_double:
[----:B------:R-:W-:Y:S01]  /*0000*/  LDC R1, c[0x0][0x37c] ;  /* 0x0000df00ff017b82 */ /* 0x000fe20000000800 */
[----:B------:R-:W0:Y:S07]  /*0010*/  S2R R4, SR_TID.X ;  /* 0x0000000000047919 */ /* 0x000e2e0000002100 */
[----:B------:R-:W0:Y:S01]  /*0020*/  S2UR UR4, SR_CTAID.X ;  /* 0x00000000000479c3 */ /* 0x000e220000002500 */
[----:B------:R-:W1:Y:S07]  /*0030*/  LDCU UR5, c[0x0][0x380] ;  /* 0x00007000ff0577ac */ /* 0x000e6e0008000800 */
[----:B------:R-:W0:Y:S02]  /*0040*/  LDC R5, c[0x0][0x360] ;  /* 0x0000d800ff057b82 */ /* 0x000e240000000800 */
[----:B0-----:R-:W-:-:S05]  /*0050*/  IMAD R4, R5, UR4, R4 ;  /* 0x0000000405047c24 */ /* 0x001fca000f8e0204 */
[----:B-1----:R-:W-:-:S13]  /*0060*/  ISETP.GE.AND P0, PT, R4, UR5, PT ;  /* 0x0000000504007c0c */ /* 0x002fda000bf06270 */
[----:B------:R-:W-:Y:S05]  /*0070*/  @P0 EXIT ;  /* 0x000000000000094d */ /* 0x000fea0003800000 */
[----:B------:R-:W0:Y:S01]  /*0080*/  LDC R3, c[0x0][0x390] ;  /* 0x0000e400ff037b82 */ /* 0x000e220000000800 */
[----:B------:R-:W1:Y:S01]  /*0090*/  LDCU UR4, c[0x0][0x370] ;  /* 0x00006e00ff0477ac */ /* 0x000e620008000800 */
[----:B------:R-:W2:Y:S06]  /*00a0*/  LDCU.64 UR6, c[0x0][0x358] ;  /* 0x00006b00ff0677ac */ /* 0x000eac0008000a00 */
[----:B------:R-:W3:Y:S01]  /*00b0*/  LDC.64 R10, c[0x0][0x3a0] ;  /* 0x0000e800ff0a7b82 */ /* 0x000ee20000000a00 */
[----:B------:R-:W4:Y:S01]  /*00c0*/  LDCU UR13, c[0x0][0x380] ;  /* 0x00007000ff0d77ac */ /* 0x000f220008000800 */
[----:B------:R-:W0:Y:S06]  /*00d0*/  LDCU UR5, c[0x0][0x384] ;  /* 0x00007080ff0577ac */ /* 0x000e2c0008000800 */
[----:B------:R-:W0:Y:S01]  /*00e0*/  LDC.64 R8, c[0x0][0x388] ;  /* 0x0000e200ff087b82 */ /* 0x000e220000000a00 */
[----:B------:R-:W0:Y:S01]  /*00f0*/  LDCU.64 UR8, c[0x0][0x398] ;  /* 0x00007300ff0877ac */ /* 0x000e220008000a00 */
[----:B-1----:R-:W-:Y:S01]  /*0100*/  IMAD R5, R5, UR4, RZ ;  /* 0x0000000405057c24 */ /* 0x002fe2000f8e02ff */
[----:B------:R-:W1:Y:S05]  /*0110*/  LDCU UR12, c[0x0][0x3a4] ;  /* 0x00007480ff0c77ac */ /* 0x000e6a0008000800 */
[----:B--2---:R-:W0:Y:S02]  /*0120*/  LDC.64 R6, c[0x0][0x3a8] ;  /* 0x0000ea00ff067b82 */ /* 0x004e240000000a00 */
.L_x_6:
[----:B0-----:R-:W-:Y:S01]  /*0130*/  ISETP.GE.AND P0, PT, R4, UR5, PT ;  /* 0x0000000504007c0c */ /* 0x001fe2000bf06270 */
[----:B------:R-:W-:-:S12]  /*0140*/  BSSY.RECONVERGENT B0, `(.L_x_0) ;  /* 0x000006f000007945 */ /* 0x000fd80003800200 */
[----:B------:R-:W-:Y:S05]  /*0150*/  @!P0 BRA `(.L_x_1) ;  /* 0x0000000400b48947 */ /* 0x000fea0003800000 */
[----:B------:R-:W-:Y:S02]  /*0160*/  IABS R15, R3 ;  /* 0x00000003000f7213 */ /* 0x000fe40000000000 */
[----:B------:R-:W-:Y:S02]  /*0170*/  ISETP.GE.AND P2, PT, R4, RZ, PT ;  /* 0x000000ff0400720c */ /* 0x000fe40003f46270 */
[----:B------:R-:W0:Y:S08]  /*0180*/  I2F.RP R0, R15 ;  /* 0x0000000f00007306 */ /* 0x000e300000209400 */
[----:B0-----:R-:W0:Y:S02]  /*0190*/  MUFU.RCP R0, R0 ;  /* 0x0000000000007308 */ /* 0x001e240000001000 */
[----:B0-----:R-:W-:-:S06]  /*01a0*/  VIADD R12, R0, 0xffffffe ;  /* 0x0ffffffe000c7836 */ /* 0x001fcc0000000000 */
[----:B------:R0:W2:Y:S02]  /*01b0*/  F2I.FTZ.U32.TRUNC.NTZ R13, R12 ;  /* 0x0000000c000d7305 */ /* 0x0000a4000021f000 */
[----:B0-----:R-:W-:Y:S02]  /*01c0*/  IMAD.MOV.U32 R12, RZ, RZ, RZ ;  /* 0x000000ffff0c7224 */ /* 0x001fe400078e00ff */
[----:B--2---:R-:W-:-:S04]  /*01d0*/  IMAD.MOV R2, RZ, RZ, -R13 ;  /* 0x000000ffff027224 */ /* 0x004fc800078e0a0d */
[----:B------:R-:W-:Y:S01]  /*01e0*/  IMAD R17, R2, R15, RZ ;  /* 0x0000000f02117224 */ /* 0x000fe200078e02ff */
[----:B------:R-:W-:-:S03]  /*01f0*/  IABS R2, R4 ;  /* 0x0000000400027213 */ /* 0x000fc60000000000 */
[----:B------:R-:W-:-:S06]  /*0200*/  IMAD.HI.U32 R13, R13, R17, R12 ;  /* 0x000000110d0d7227 */ /* 0x000fcc00078e000c */
[----:B------:R-:W-:-:S04]  /*0210*/  IMAD.HI.U32 R13, R13, R2, RZ ;  /* 0x000000020d0d7227 */ /* 0x000fc800078e00ff */
[----:B------:R-:W-:-:S04]  /*0220*/  IMAD.MOV R13, RZ, RZ, -R13 ;  /* 0x000000ffff0d7224 */ /* 0x000fc800078e0a0d */
[----:B------:R-:W-:-:S05]  /*0230*/  IMAD R0, R15, R13, R2 ;  /* 0x0000000d0f007224 */ /* 0x000fca00078e0202 */
[----:B------:R-:W-:-:S13]  /*0240*/  ISETP.GT.U32.AND P0, PT, R15, R0, PT ;  /* 0x000000000f00720c */ /* 0x000fda0003f04070 */
[----:B------:R-:W-:Y:S01]  /*0250*/  @!P0 IMAD.IADD R0, R0, 0x1, -R15 ;  /* 0x0000000100008824 */ /* 0x000fe200078e0a0f */
[----:B------:R-:W-:-:S04]  /*0260*/  ISETP.NE.AND P0, PT, R3, RZ, PT ;  /* 0x000000ff0300720c */ /* 0x000fc80003f05270 */
[----:B------:R-:W-:-:S13]  /*0270*/  ISETP.GT.U32.AND P1, PT, R15, R0, PT ;  /* 0x000000000f00720c */ /* 0x000fda0003f24070 */
[----:B------:R-:W-:-:S04]  /*0280*/  @!P1 IMAD.IADD R0, R0, 0x1, -R15 ;  /* 0x0000000100009824 */ /* 0x000fc800078e0a0f */
[----:B------:R-:W-:Y:S01]  /*0290*/  @!P2 IMAD.MOV R0, RZ, RZ, -R0 ;  /* 0x000000ffff00a224 */ /* 0x000fe200078e0a00 */
[----:B------:R-:W-:-:S04]  /*02a0*/  @!P0 LOP3.LUT R0, RZ, R3, RZ, 0x33, !PT ;  /* 0x00000003ff008212 */ /* 0x000fc800078e33ff */
[----:B------:R-:W-:-:S13]  /*02b0*/  ISETP.NE.AND P0, PT, R0, RZ, PT ;  /* 0x000000ff0000720c */ /* 0x000fda0003f05270 */
[----:B------:R-:W-:Y:S05]  /*02c0*/  @P0 BRA `(.L_x_1) ;  /* 0x0000000400580947 */ /* 0x000fea0003800000 */
[----:B------:R-:W-:-:S05]  /*02d0*/  IMAD.WIDE R18, R4, 0x8, R8 ;  /* 0x0000000804127825 */ /* 0x000fca00078e0208 */
[----:B------:R-:W2:Y:S01]  /*02e0*/  LDG.E.64 R12, desc[UR6][R18.64] ;  /* 0x00000006120c7981 */ /* 0x000ea2000c1e1b00 */
[----:B------:R-:W-:Y:S01]  /*02f0*/  IMAD.MOV.U32 R14, RZ, RZ, 0x652b82fe ;  /* 0x652b82feff0e7424 */ /* 0x000fe200078e00ff */
[----:B------:R-:W-:Y:S01]  /*0300*/  UMOV UR10, 0xfefa39ef ;  /* 0xfefa39ef000a7882 */ /* 0x000fe20000000000 */
[----:B------:R-:W-:Y:S01]  /*0310*/  IMAD.MOV.U32 R15, RZ, RZ, 0x3ff71547 ;  /* 0x3ff71547ff0f7424 */ /* 0x000fe200078e00ff */
[----:B------:R-:W-:Y:S01]  /*0320*/  UMOV UR11, 0x3fe62e42 ;  /* 0x3fe62e42000b7882 */ /* 0x000fe20000000000 */
[----:B------:R-:W-:Y:S01]  /*0330*/  BSSY.RECONVERGENT B1, `(.L_x_2) ;  /* 0x000003e000017945 */ /* 0x000fe20003800200 */
[----:B--2---:R-:W-:-:S08]  /*0340*/  DADD R12, R12, -UR8 ;  /* 0x800000080c0c7e29 */ /* 0x004fd00008000000 */
[----:B------:R-:W-:Y:S02]  /*0350*/  DFMA R14, R12, R14, 6.75539944105574400000e+15 ;  /* 0x433800000c0e742b */ /* 0x000fe4000000000e */
[----:B------:R-:W-:-:S06]  /*0360*/  FSETP.GEU.AND P0, PT, |R13|, 4.1917929649353027344, PT ;  /* 0x4086232b0d00780b */ /* 0x000fcc0003f0e200 */
[----:B------:R-:W-:-:S08]  /*0370*/  DADD R16, R14, -6.75539944105574400000e+15 ;  /* 0xc33800000e107429 */ /* 0x000fd00000000000 */
[----:B------:R-:W-:Y:S01]  /*0380*/  DFMA R20, R16, -UR10, R12 ;  /* 0x8000000a10147c2b */ /* 0x000fe2000800000c */
[----:B------:R-:W-:Y:S01]  /*0390*/  UMOV UR10, 0x3b39803f ;  /* 0x3b39803f000a7882 */ /* 0x000fe20000000000 */
[----:B------:R-:W-:-:S06]  /*03a0*/  UMOV UR11, 0x3c7abc9e ;  /* 0x3c7abc9e000b7882 */ /* 0x000fcc0000000000 */
[----:B------:R-:W-:Y:S01]  /*03b0*/  DFMA R16, R16, -UR10, R20 ;  /* 0x8000000a10107c2b */ /* 0x000fe20008000014 */
[----:B------:R-:W-:Y:S01]  /*03c0*/  UMOV UR10, 0x69ce2bdf ;  /* 0x69ce2bdf000a7882 */ /* 0x000fe20000000000 */
[----:B------:R-:W-:Y:S01]  /*03d0*/  IMAD.MOV.U32 R20, RZ, RZ, -0x35dec16 ;  /* 0xfca213eaff147424 */ /* 0x000fe200078e00ff */
[----:B------:R-:W-:Y:S01]  /*03e0*/  UMOV UR11, 0x3e5ade15 ;  /* 0x3e5ade15000b7882 */ /* 0x000fe20000000000 */
[----:B------:R-:W-:-:S06]  /*03f0*/  IMAD.MOV.U32 R21, RZ, RZ, 0x3e928af3 ;  /* 0x3e928af3ff157424 */ /* 0x000fcc00078e00ff */
[----:B------:R-:W-:Y:S01]  /*0400*/  DFMA R18, R16, UR10, R20 ;  /* 0x0000000a10127c2b */ /* 0x000fe20008000014 */
[----:B------:R-:W-:Y:S01]  /*0410*/  UMOV UR10, 0x62401315 ;  /* 0x62401315000a7882 */ /* 0x000fe20000000000 */
[----:B------:R-:W-:-:S06]  /*0420*/  UMOV UR11, 0x3ec71dee ;  /* 0x3ec71dee000b7882 */ /* 0x000fcc0000000000 */
[----:B------:R-:W-:Y:S01]  /*0430*/  DFMA R18, R16, R18, UR10 ;  /* 0x0000000a10127e2b */ /* 0x000fe20008000012 */
        /* <DEDUP_REMOVED lines=13> */
[----:B-1----:R-:W3:Y:S01]  /*0510*/  MUFU.RCP64H R19, UR12 ;  /* 0x0000000c00137d08 */ /* 0x002ee20008001800 */
[----:B------:R-:W-:Y:S01]  /*0520*/  UMOV UR11, 0x3fa55555 ;  /* 0x3fa55555000b7882 */ /* 0x000fe20000000000 */
[----:B------:R-:W-:-:S04]  /*0530*/  IMAD.MOV.U32 R18, RZ, RZ, 0x1 ;  /* 0x00000001ff127424 */ /* 0x000fc800078e00ff */
[----:B------:R-:W-:Y:S01]  /*0540*/  DFMA R20, R16, R20, UR10 ;  /* 0x0000000a10147e2b */ /* 0x000fe20008000014 */
[----:B------:R-:W-:Y:S01]  /*0550*/  UMOV UR10, 0x55555511 ;  /* 0x55555511000a7882 */ /* 0x000fe20000000000 */
[----:B------:R-:W-:-:S06]  /*0560*/  UMOV UR11, 0x3fc55555 ;  /* 0x3fc55555000b7882 */ /* 0x000fcc0000000000 */
[----:B------:R-:W-:Y:S01]  /*0570*/  DFMA R20, R16, R20, UR10 ;  /* 0x0000000a10147e2b */ /* 0x000fe20008000014 */
[----:B------:R-:W-:Y:S01]  /*0580*/  UMOV UR10, 0xb ;  /* 0x0000000b000a7882 */ /* 0x000fe20000000000 */
[----:B------:R-:W-:Y:S01]  /*0590*/  UMOV UR11, 0x3fe00000 ;  /* 0x3fe00000000b7882 */ /* 0x000fe20000000000 */
[----:B---3--:R-:W-:-:S05]  /*05a0*/  DFMA R22, R18, -R10, 1 ;  /* 0x3ff000001216742b */ /* 0x008fca000000080a */
[----:B------:R-:W-:-:S03]  /*05b0*/  DFMA R20, R16, R20, UR10 ;  /* 0x0000000a10147e2b */ /* 0x000fc60008000014 */
[----:B------:R-:W-:-:S05]  /*05c0*/  DFMA R22, R22, R22, R22 ;  /* 0x000000161616722b */ /* 0x000fca0000000016 */
[----:B------:R-:W-:-:S03]  /*05d0*/  DFMA R20, R16, R20, 1 ;  /* 0x3ff000001014742b */ /* 0x000fc60000000014 */
[----:B------:R-:W-:-:S05]  /*05e0*/  DFMA R18, R18, R22, R18 ;  /* 0x000000161212722b */ /* 0x000fca0000000012 */
[----:B------:R-:W-:-:S03]  /*05f0*/  DFMA R20, R16, R20, 1 ;  /* 0x3ff000001014742b */ /* 0x000fc60000000014 */
[----:B------:R-:W-:-:S08]  /*0600*/  DFMA R16, R18, -R10, 1 ;  /* 0x3ff000001210742b */ /* 0x000fd0000000080a */
[----:B------:R-:W-:Y:S01]  /*0610*/  DFMA R18, R18, R16, R18 ;  /* 0x000000101212722b */ /* 0x000fe20000000012 */
[----:B------:R-:W-:Y:S02]  /*0620*/  IMAD R17, R14, 0x100000, R21 ;  /* 0x001000000e117824 */ /* 0x000fe400078e0215 */
[----:B------:R-:W-:Y:S01]  /*0630*/  IMAD.MOV.U32 R16, RZ, RZ, R20 ;  /* 0x000000ffff107224 */ /* 0x000fe200078e0014 */
[----:B------:R-:W-:Y:S07]  /*0640*/  @!P0 BRA `(.L_x_3) ;  /* 0x0000000000308947 */ /* 0x000fee0003800000 */
[----:B------:R-:W-:Y:S01]  /*0650*/  FSETP.GEU.AND P1, PT, |R13|, 4.2275390625, PT ;  /* 0x408748000d00780b */ /* 0x000fe20003f2e200 */
[C---:B------:R-:W-:Y:S02]  /*0660*/  DADD R16, R12.reuse, +INF ;  /* 0x7ff000000c107429 */ /* 0x040fe40000000000 */
[----:B------:R-:W-:-:S08]  /*0670*/  DSETP.GEU.AND P0, PT, R12, RZ, PT ;  /* 0x000000ff0c00722a */ /* 0x000fd00003f0e000 */
[----:B------:R-:W-:Y:S02]  /*0680*/  FSEL R16, R16, RZ, P0 ;  /* 0x000000ff10107208 */ /* 0x000fe40000000000 */
[----:B------:R-:W-:Y:S02]  /*0690*/  @!P1 LEA.HI R0, R14, R14, RZ, 0x1 ;  /* 0x0000000e0e009211 */ /* 0x000fe400078f08ff */
[----:B------:R-:W-:Y:S02]  /*06a0*/  FSEL R17, R17, RZ, P0 ;  /* 0x000000ff11117208 */ /* 0x000fe40000000000 */
[----:B------:R-:W-:-:S05]  /*06b0*/  @!P1 SHF.R.S32.HI R13, RZ, 0x1, R0 ;  /* 0x00000001ff0d9819 */ /* 0x000fca0000011400 */
[----:B------:R-:W-:Y:S02]  /*06c0*/  @!P1 IMAD.IADD R12, R14, 0x1, -R13 ;  /* 0x000000010e0c9824 */ /* 0x000fe400078e0a0d */
[----:B------:R-:W-:-:S03]  /*06d0*/  @!P1 IMAD R21, R13, 0x100000, R21 ;  /* 0x001000000d159824 */ /* 0x000fc600078e0215 */
[----:B------:R-:W-:Y:S01]  /*06e0*/  @!P1 LEA R13, R12, 0x3ff00000, 0x14 ;  /* 0x3ff000000c0d9811 */ /* 0x000fe200078ea0ff */
[----:B------:R-:W-:-:S06]  /*06f0*/  @!P1 IMAD.MOV.U32 R12, RZ, RZ, RZ ;  /* 0x000000ffff0c9224 */ /* 0x000fcc00078e00ff */
[----:B------:R-:W-:-:S11]  /*0700*/  @!P1 DMUL R16, R20, R12 ;  /* 0x0000000c14109228 */ /* 0x000fd60000000000 */
.L_x_3:
[----:B----4-:R-:W-:Y:S05]  /*0710*/  BSYNC.RECONVERGENT B1 ;  /* 0x0000000000017941 */ /* 0x010fea0003800200 */
.L_x_2:
[----:B------:R-:W-:Y:S01]  /*0720*/  IMAD.MOV.U32 R14, RZ, RZ, R16 ;  /* 0x000000ffff0e7224 */ /* 0x000fe200078e0010 */
[----:B------:R-:W-:Y:S01]  /*0730*/  FSETP.GEU.AND P1, PT, |R17|, 6.5827683646048100446e-37, PT ;  /* 0x036000001100780b */ /* 0x000fe20003f2e200 */
[----:B------:R-:W-:Y:S01]  /*0740*/  IMAD.MOV.U32 R15, RZ, RZ, R17 ;  /* 0x000000ffff0f7224 */ /* 0x000fe200078e0011 */
[----:B------:R-:W-:Y:S05]  /*0750*/  BSSY.RECONVERGENT B1, `(.L_x_4) ;  /* 0x000000b000017945 */ /* 0x000fea0003800200 */
[----:B------:R-:W-:-:S08]  /*0760*/  DMUL R12, R18, R14 ;  /* 0x0000000e120c7228 */ /* 0x000fd00000000000 */
[----:B------:R-:W-:-:S08]  /*0770*/  DFMA R14, R12, -R10, R14 ;  /* 0x8000000a0c0e722b */ /* 0x000fd0000000000e */
[----:B------:R-:W-:-:S10]  /*0780*/  DFMA R12, R18, R14, R12 ;  /* 0x0000000e120c722b */ /* 0x000fd4000000000c */
[----:B------:R-:W-:-:S05]  /*0790*/  FFMA R0, RZ, UR12, R13 ;  /* 0x0000000cff007c23 */ /* 0x000fca000800000d */
[----:B------:R-:W-:-:S13]  /*07a0*/  FSETP.GT.AND P0, PT, |R0|, 1.469367938527859385e-39, PT ;  /* 0x001000000000780b */ /* 0x000fda0003f04200 */
[----:B------:R-:W-:Y:S05]  /*07b0*/  @P0 BRA P1, `(.L_x_5) ;  /* 0x0000000000100947 */ /* 0x000fea0000800000 */
[----:B------:R-:W-:-:S07]  /*07c0*/  MOV R2, 0x7e0 ;  /* 0x000007e000027802 */ /* 0x000fce0000000f00 */
[----:B------:R-:W-:Y:S05]  /*07d0*/  CALL.REL.NOINC `($__internal_0_$__cuda_sm20_div_rn_f64_full) ;  /* 0x0000000000287944 */ /* 0x000fea0003c00000 */
[----:B------:R-:W-:Y:S02]  /*07e0*/  IMAD.MOV.U32 R12, RZ, RZ, R20 ;  /* 0x000000ffff0c7224 */ /* 0x000fe400078e0014 */
[----:B------:R-:W-:-:S07]  /*07f0*/  IMAD.MOV.U32 R13, RZ, RZ, R21 ;  /* 0x000000ffff0d7224 */ /* 0x000fce00078e0015 */
.L_x_5:
[----:B------:R-:W-:Y:S05]  /*0800*/  BSYNC.RECONVERGENT B1 ;  /* 0x0000000000017941 */ /* 0x000fea0003800200 */
.L_x_4:
[----:B------:R-:W-:-:S05]  /*0810*/  IMAD.WIDE R14, R4, 0x8, R6 ;  /* 0x00000008040e7825 */ /* 0x000fca00078e0206 */
[----:B------:R0:W-:Y:S02]  /*0820*/  STG.E.64 desc[UR6][R14.64], R12 ;  /* 0x0000000c0e007986 */ /* 0x0001e4000c101b06 */
.L_x_1:
[----:B-1--4-:R-:W-:Y:S05]  /*0830*/  BSYNC.RECONVERGENT B0 ;  /* 0x0000000000007941 */ /* 0x012fea0003800200 */
.L_x_0:
[----:B------:R-:W-:-:S05]  /*0840*/  IMAD.IADD R4, R5, 0x1, R4 ;  /* 0x0000000105047824 */ /* 0x000fca00078e0204 */
[----:B------:R-:W-:-:S13]  /*0850*/  ISETP.GE.AND P0, PT, R4, UR13, PT ;  /* 0x0000000d04007c0c */ /* 0x000fda000bf06270 */
[----:B------:R-:W-:Y:S05]  /*0860*/  @!P0 BRA `(.L_x_6) ;  /* 0xfffffff800308947 */ /* 0x000fea000383ffff */
[----:B------:R-:W-:Y:S05]  /*0870*/  EXIT ;  /* 0x000000000000794d */ /* 0x000fea0003800000 */
        .weak           $__internal_0_$__cuda_sm20_div_rn_f64_full
        .type           $__internal_0_$__cuda_sm20_div_rn_f64_full,@function
        .size           $__internal_0_$__cuda_sm20_div_rn_f64_full,(.L_x_13 - $__internal_0_$__cuda_sm20_div_rn_f64_full)
$__internal_0_$__cuda_sm20_div_rn_f64_full:
[----:B------:R-:W0:Y:S01]  /*0880*/  LDC.64 R12, c[0x0][0x3a0] ;  /* 0x0000e800ff0c7b82 */ /* 0x000e220000000a00 */
[----:B------:R-:W-:Y:S01]  /*0890*/  MOV R22, 0x1 ;  /* 0x0000000100167802 */ /* 0x000fe20000000f00 */
[----:B------:R-:W-:Y:S01]  /*08a0*/  IMAD.MOV.U32 R0, RZ, RZ, 0x1ca00000 ;  /* 0x1ca00000ff007424 */ /* 0x000fe200078e00ff */
[C---:B------:R-:W-:Y:S01]  /*08b0*/  FSETP.GEU.AND P2, PT, |R17|.reuse, 1.469367938527859385e-39, PT ;  /* 0x001000001100780b */ /* 0x040fe20003f4e200 */
[----:B------:R-:W-:Y:S01]  /*08c0*/  BSSY.RECONVERGENT B2, `(.L_x_7) ;  /* 0x0000051000027945 */ /* 0x000fe20003800200 */
[----:B------:R-:W-:Y:S02]  /*08d0*/  LOP3.LUT R26, R17, 0x7ff00000, RZ, 0xc0, !PT ;  /* 0x7ff00000111a7812 */ /* 0x000fe400078ec0ff */
[C---:B0-----:R-:W-:Y:S02]  /*08e0*/  FSETP.GEU.AND P0, PT, |R13|.reuse, 1.469367938527859385e-39, PT ;  /* 0x001000000d00780b */ /* 0x041fe40003f0e200 */
[C---:B------:R-:W-:Y:S02]  /*08f0*/  LOP3.LUT R14, R13.reuse, 0x800fffff, RZ, 0xc0, !PT ;  /* 0x800fffff0d0e7812 */ /* 0x040fe400078ec0ff */
[----:B------:R-:W-:-:S02]  /*0900*/  LOP3.LUT R27, R13, 0x7ff00000, RZ, 0xc0, !PT ;  /* 0x7ff000000d1b7812 */ /* 0x000fc400078ec0ff */
[----:B------:R-:W-:Y:S01]  /*0910*/  LOP3.LUT R15, R14, 0x3ff00000, RZ, 0xfc, !PT ;  /* 0x3ff000000e0f7812 */ /* 0x000fe200078efcff */
[----:B------:R-:W-:Y:S01]  /*0920*/  IMAD.MOV.U32 R14, RZ, RZ, R12 ;  /* 0x000000ffff0e7224 */ /* 0x000fe200078e000c */
[----:B------:R-:W-:-:S04]  /*0930*/  ISETP.GE.U32.AND P1, PT, R26, R27, PT ;  /* 0x0000001b1a00720c */ /* 0x000fc80003f26070 */
[----:B------:R-:W-:Y:S01]  /*0940*/  SEL R0, R0, 0x63400000, !P1 ;  /* 0x6340000000007807 */ /* 0x000fe20004800000 */
[----:B------:R-:W0:Y:S03]  /*0950*/  @!P0 LDC.64 R18, c[0x0][0x3a0] ;  /* 0x0000e800ff128b82 */ /* 0x000e260000000a00 */
[----:B------:R-:W-:-:S04]  /*0960*/  @!P2 LOP3.LUT R24, R0, 0x80000000, R17, 0xf8, !PT ;  /* 0x800000000018a812 */ /* 0x000fc800078ef811 */
[----:B------:R-:W-:Y:S01]  /*0970*/  @!P2 LOP3.LUT R25, R24, 0x100000, RZ, 0xfc, !PT ;  /* 0x001000001819a812 */ /* 0x000fe200078efcff */
[----:B------:R-:W-:Y:S01]  /*0980*/  @!P2 IMAD.MOV.U32 R24, RZ, RZ, RZ ;  /* 0x000000ffff18a224 */ /* 0x000fe200078e00ff */
[----:B0-----:R-:W-:-:S06]  /*0990*/  @!P0 DMUL R14, R18, 8.98846567431157953865e+307 ;  /* 0x7fe00000120e8828 */ /* 0x001fcc0000000000 */
[----:B------:R-:W0:Y:S02]  /*09a0*/  MUFU.RCP64H R23, R15 ;  /* 0x0000000f00177308 */ /* 0x000e240000001800 */
[----:B0-----:R-:W-:-:S08]  /*09b0*/  DFMA R18, R22, -R14, 1 ;  /* 0x3ff000001612742b */ /* 0x001fd0000000080e */
[----:B------:R-:W-:-:S08]  /*09c0*/  DFMA R18, R18, R18, R18 ;  /* 0x000000121212722b */ /* 0x000fd00000000012 */
[----:B------:R-:W-:Y:S01]  /*09d0*/  DFMA R22, R22, R18, R22 ;  /* 0x000000121616722b */ /* 0x000fe20000000016 */
[----:B------:R-:W-:Y:S01]  /*09e0*/  LOP3.LUT R19, R0, 0x800fffff, R17, 0xf8, !PT ;  /* 0x800fffff00137812 */ /* 0x000fe200078ef811 */
[----:B------:R-:W-:-:S06]  /*09f0*/  IMAD.MOV.U32 R18, RZ, RZ, R16 ;  /* 0x000000ffff127224 */ /* 0x000fcc00078e0010 */
[----:B------:R-:W-:Y:S02]  /*0a00*/  DFMA R20, R22, -R14, 1 ;  /* 0x3ff000001614742b */ /* 0x000fe4000000080e */
[----:B------:R-:W-:-:S06]  /*0a10*/  @!P2 DFMA R18, R18, 2, -R24 ;  /* 0x400000001212a82b */ /* 0x000fcc0000000818 */
[----:B------:R-:W-:-:S08]  /*0a20*/  DFMA R20, R22, R20, R22 ;  /* 0x000000141614722b */ /* 0x000fd00000000016 */
[----:B------:R-:W-:-:S08]  /*0a30*/  DMUL R22, R20, R18 ;  /* 0x0000001214167228 */ /* 0x000fd00000000000 */
[----:B------:R-:W-:-:S08]  /*0a40*/  DFMA R24, R22, -R14, R18 ;  /* 0x8000000e1618722b */ /* 0x000fd00000000012 */
[----:B------:R-:W-:Y:S01]  /*0a50*/  DFMA R24, R20, R24, R22 ;  /* 0x000000181418722b */ /* 0x000fe20000000016 */
[----:B------:R-:W-:Y:S01]  /*0a60*/  IMAD.MOV.U32 R22, RZ, RZ, R26 ;  /* 0x000000ffff167224 */ /* 0x000fe200078e001a */
[----:B------:R-:W-:Y:S01]  /*0a70*/  @!P2 LOP3.LUT R22, R19, 0x7ff00000, RZ, 0xc0, !PT ;  /* 0x7ff000001316a812 */ /* 0x000fe200078ec0ff */
[----:B------:R-:W-:Y:S01]  /*0a80*/  IMAD.MOV.U32 R23, RZ, RZ, R27 ;  /* 0x000000ffff177224 */ /* 0x000fe200078e001b */
[----:B------:R-:W-:-:S03]  /*0a90*/  @!P0 LOP3.LUT R23, R15, 0x7ff00000, RZ, 0xc0, !PT ;  /* 0x7ff000000f178812 */ /* 0x000fc600078ec0ff */
[----:B------:R-:W-:-:S05]  /*0aa0*/  VIADD R20, R22, 0xffffffff ;  /* 0xffffffff16147836 */ /* 0x000fca0000000000 */
[----:B------:R-:W-:Y:S01]  /*0ab0*/  ISETP.GT.U32.AND P0, PT, R20, 0x7feffffe, PT ;  /* 0x7feffffe1400780c */ /* 0x000fe20003f04070 */
[----:B------:R-:W-:-:S05]  /*0ac0*/  VIADD R20, R23, 0xffffffff ;  /* 0xffffffff17147836 */ /* 0x000fca0000000000 */
[----:B------:R-:W-:-:S13]  /*0ad0*/  ISETP.GT.U32.OR P0, PT, R20, 0x7feffffe, P0 ;  /* 0x7feffffe1400780c */ /* 0x000fda0000704470 */
[----:B------:R-:W-:Y:S05]  /*0ae0*/  @P0 BRA `(.L_x_8) ;  /* 0x0000000000600947 */ /* 0x000fea0003800000 */
[----:B------:R-:W-:Y:S01]  /*0af0*/  VIADDMNMX R26, R26, -R27, 0xb9600000, !PT ;  /* 0xb96000001a1a7446 */ /* 0x000fe2000780091b */
[----:B------:R-:W-:-:S03]  /*0b00*/  IMAD.MOV.U32 R16, RZ, RZ, RZ ;  /* 0x000000ffff107224 */ /* 0x000fc600078e00ff */
[----:B------:R-:W-:-:S05]  /*0b10*/  VIMNMX R17, PT, PT, R26, 0x46a00000, PT ;  /* 0x46a000001a117848 */ /* 0x000fca0003fe0100 */
[----:B------:R-:W-:-:S04]  /*0b20*/  IMAD.IADD R0, R17, 0x1, -R0 ;  /* 0x0000000111007824 */ /* 0x000fc800078e0a00 */
[----:B------:R-:W-:-:S06]  /*0b30*/  VIADD R17, R0, 0x7fe00000 ;  /* 0x7fe0000000117836 */ /* 0x000fcc0000000000 */
[----:B------:R-:W-:-:S10]  /*0b40*/  DMUL R20, R24, R16 ;  /* 0x0000001018147228 */ /* 0x000fd40000000000 */
[----:B------:R-:W-:-:S13]  /*0b50*/  FSETP.GTU.AND P0, PT, |R21|, 1.469367938527859385e-39, PT ;  /* 0x001000001500780b */ /* 0x000fda0003f0c200 */
[----:B------:R-:W-:Y:S05]  /*0b60*/  @P0 BRA `(.L_x_9) ;  /* 0x0000000000980947 */ /* 0x000fea0003800000 */
[----:B------:R-:W-:Y:S01]  /*0b70*/  DFMA R14, R24, -R14, R18 ;  /* 0x8000000e180e722b */ /* 0x000fe20000000012 */
[----:B------:R-:W-:-:S09]  /*0b80*/  IMAD.MOV.U32 R16, RZ, RZ, RZ ;  /* 0x000000ffff107224 */ /* 0x000fd200078e00ff */
[C---:B------:R-:W-:Y:S02]  /*0b90*/  FSETP.NEU.AND P0, PT, R15.reuse, RZ, PT ;  /* 0x000000ff0f00720b */ /* 0x040fe40003f0d000 */
[----:B------:R-:W-:-:S04]  /*0ba0*/  LOP3.LUT R19, R15, 0x80000000, R13, 0x48, !PT ;  /* 0x800000000f137812 */ /* 0x000fc800078e480d */
[----:B------:R-:W-:-:S07]  /*0bb0*/  LOP3.LUT R17, R19, R17, RZ, 0xfc, !PT ;  /* 0x0000001113117212 */ /* 0x000fce00078efcff */
[----:B------:R-:W-:Y:S05]  /*0bc0*/  @!P0 BRA `(.L_x_9) ;  /* 0x0000000000808947 */ /* 0x000fea0003800000 */
[----:B------:R-:W-:Y:S01]  /*0bd0*/  IADD3 R13, PT, PT, -R0, RZ, RZ ;  /* 0x000000ff000d7210 */ /* 0x000fe20007ffe1ff */
[----:B------:R-:W-:Y:S01]  /*0be0*/  IMAD.MOV.U32 R12, RZ, RZ, RZ ;  /* 0x000000ffff0c7224 */ /* 0x000fe200078e00ff */
[----:B------:R-:W-:-:S05]  /*0bf0*/  DMUL.RP R16, R24, R16 ;  /* 0x0000001018107228 */ /* 0x000fca0000008000 */
[----:B------:R-:W-:-:S05]  /*0c00*/  DFMA R12, R20, -R12, R24 ;  /* 0x8000000c140c722b */ /* 0x000fca0000000018 */
[----:B------:R-:W-:Y:S02]  /*0c10*/  LOP3.LUT R19, R17, R19, RZ, 0x3c, !PT ;  /* 0x0000001311137212 */ /* 0x000fe400078e3cff */
[----:B------:R-:W-:-:S04]  /*0c20*/  IADD3 R12, PT, PT, -R0, -0x43300000, RZ ;  /* 0xbcd00000000c7810 */ /* 0x000fc80007ffe1ff */
[----:B------:R-:W-:-:S04]  /*0c30*/  FSETP.NEU.AND P0, PT, |R13|, R12, PT ;  /* 0x0000000c0d00720b */ /* 0x000fc80003f0d200 */
[----:B------:R-:W-:Y:S02]  /*0c40*/  FSEL R20, R16, R20, !P0 ;  /* 0x0000001410147208 */ /* 0x000fe40004000000 */
[----:B------:R-:W-:Y:S01]  /*0c50*/  FSEL R21, R19, R21, !P0 ;  /* 0x0000001513157208 */ /* 0x000fe20004000000 */
[----:B------:R-:W-:Y:S06]  /*0c60*/  BRA `(.L_x_9) ;  /* 0x0000000000587947 */ /* 0x000fec0003800000 */
.L_x_8:
[----:B------:R-:W-:-:S14]  /*0c70*/  DSETP.NAN.AND P0, PT, R16, R16, PT ;  /* 0x000000101000722a */ /* 0x000fdc0003f08000 */
[----:B------:R-:W-:Y:S05]  /*0c80*/  @P0 BRA `(.L_x_10) ;  /* 0x0000000000480947 */ /* 0x000fea0003800000 */
[----:B------:R-:W0:Y:S02]  /*0c90*/  LDC.64 R14, c[0x0][0x3a0] ;  /* 0x0000e800ff0e7b82 */ /* 0x000e240000000a00 */
[----:B0-----:R-:W-:-:S14]  /*0ca0*/  DSETP.NAN.AND P0, PT, R14, R14, PT ;  /* 0x0000000e0e00722a */ /* 0x001fdc0003f08000 */
[----:B------:R-:W-:Y:S05]  /*0cb0*/  @P0 BRA `(.L_x_11) ;  /* 0x0000000000300947 */ /* 0x000fea0003800000 */
[----:B------:R-:W-:Y:S01]  /*0cc0*/  ISETP.NE.AND P0, PT, R22, R23, PT ;  /* 0x000000171600720c */ /* 0x000fe20003f05270 */
[----:B------:R-:W-:Y:S02]  /*0cd0*/  IMAD.MOV.U32 R20, RZ, RZ, 0x0 ;  /* 0x00000000ff147424 */ /* 0x000fe400078e00ff */
[----:B------:R-:W-:-:S10]  /*0ce0*/  IMAD.MOV.U32 R21, RZ, RZ, -0x80000 ;  /* 0xfff80000ff157424 */ /* 0x000fd400078e00ff */
[----:B------:R-:W-:Y:S05]  /*0cf0*/  @!P0 BRA `(.L_x_9) ;  /* 0x0000000000348947 */ /* 0x000fea0003800000 */
[----:B------:R-:W-:Y:S02]  /*0d00*/  ISETP.NE.AND P0, PT, R22, 0x7ff00000, PT ;  /* 0x7ff000001600780c */ /* 0x000fe40003f05270 */
[----:B------:R-:W-:Y:S02]  /*0d10*/  LOP3.LUT R21, R17, 0x80000000, R13, 0x48, !PT ;  /* 0x8000000011157812 */ /* 0x000fe400078e480d */
[----:B------:R-:W-:-:S13]  /*0d20*/  ISETP.EQ.OR P0, PT, R23, RZ, !P0 ;  /* 0x000000ff1700720c */ /* 0x000fda0004702670 */
[----:B------:R-:W-:Y:S01]  /*0d30*/  @P0 LOP3.LUT R0, R21, 0x7ff00000, RZ, 0xfc, !PT ;  /* 0x7ff0000015000812 */ /* 0x000fe200078efcff */
[----:B------:R-:W-:Y:S02]  /*0d40*/  @!P0 IMAD.MOV.U32 R20, RZ, RZ, RZ ;  /* 0x000000ffff148224 */ /* 0x000fe400078e00ff */
[----:B------:R-:W-:Y:S02]  /*0d50*/  @P0 IMAD.MOV.U32 R20, RZ, RZ, RZ ;  /* 0x000000ffff140224 */ /* 0x000fe400078e00ff */
[----:B------:R-:W-:Y:S01]  /*0d60*/  @P0 IMAD.MOV.U32 R21, RZ, RZ, R0 ;  /* 0x000000ffff150224 */ /* 0x000fe200078e0000 */
[----:B------:R-:W-:Y:S06]  /*0d70*/  BRA `(.L_x_9) ;  /* 0x0000000000147947 */ /* 0x000fec0003800000 */
.L_x_11:
[----:B------:R-:W-:Y:S01]  /*0d80*/  LOP3.LUT R21, R13, 0x80000, RZ, 0xfc, !PT ;  /* 0x000800000d157812 */ /* 0x000fe200078efcff */
[----:B------:R-:W-:Y:S01]  /*0d90*/  IMAD.MOV.U32 R20, RZ, RZ, R12 ;  /* 0x000000ffff147224 */ /* 0x000fe200078e000c */
[----:B------:R-:W-:Y:S06]  /*0da0*/  BRA `(.L_x_9) ;  /* 0x0000000000087947 */ /* 0x000fec0003800000 */
.L_x_10:
[----:B------:R-:W-:Y:S01]  /*0db0*/  LOP3.LUT R21, R17, 0x80000, RZ, 0xfc, !PT ;  /* 0x0008000011157812 */ /* 0x000fe200078efcff */
[----:B------:R-:W-:-:S07]  /*0dc0*/  IMAD.MOV.U32 R20, RZ, RZ, R16 ;  /* 0x000000ffff147224 */ /* 0x000fce00078e0010 */
.L_x_9:
[----:B------:R-:W-:Y:S05]  /*0dd0*/  BSYNC.RECONVERGENT B2 ;  /* 0x0000000000027941 */ /* 0x000fea0003800200 */
.L_x_7:
[----:B------:R-:W-:Y:S02]  /*0de0*/  IMAD.MOV.U32 R12, RZ, RZ, R2 ;  /* 0x000000ffff0c7224 */ /* 0x000fe400078e0002 */
[----:B------:R-:W-:-:S04]  /*0df0*/  IMAD.MOV.U32 R13, RZ, RZ, 0x0 ;  /* 0x00000000ff0d7424 */ /* 0x000fc800078e00ff */
[----:B------:R-:W-:Y:S05]  /*0e00*/  RET.REL.NODEC R12 `(softmax_strided_double) ;  /* 0xfffffff00c7c7950 */ /* 0x000fea0003c3ffff */
.L_x_12:
[----:B------:R-:W-:-:S00]  /*0e10*/  BRA `(.L_x_12) ;  /* 0xfffffffc00fc7947 */ /* 0x000fc0000383ffff */
[----:B------:R-:W-:-:S00]  /*0e20*/  NOP ;  /* 0x0000000000007918 */ /* 0x000fc00000000000 */
        /* <DEDUP_REMOVED lines=13> */
.L_x_13:


//--------------------- .nv.shared.reserved.0     --------------------------
	.section	.nv.shared.reserved.0,"aw",@nobits
	.weak		__nv_reservedSMEM_offset_0_alias
	.size		__nv_reservedSMEM_offset_0_alias, 0, 64
	.other		__nv_reservedSMEM_offset_0_alias,@"STO_CUDA_RESERVED_SHARED STV_DEFAULT"
__nv_reservedSMEM_offset_0_alias:
	.zero		0
	.zero		64


//--------------------- .nv.constant0.softmax_strided_double --------------------------
	.section	.nv.constant0.softmax_strided_double,"a",@progbits
	.sectionflags	@""
	.align	4
.nv.constant0.softmax_strided_double:
	.zero		944


//--------------------- SYMBOLS --------------------------

	.type		.nv.reservedSmem.offset0,@object
	.size		.nv.reservedSmem.offset0,0x4
